//
// Generated by NVIDIA NVVM Compiler
//
// Compiler Build ID: CL-36424714
// Cuda compilation tools, release 13.0, V13.0.88
// Based on NVVM 20.0.0
//

.version 9.0
.target sm_100
.address_size 64

	// .globl	_Z8my_sgemmiiiPKfS0_Pf

.visible .entry _Z8my_sgemmiiiPKfS0_Pf(
	.param .u32 _Z8my_sgemmiiiPKfS0_Pf_param_0,
	.param .u32 _Z8my_sgemmiiiPKfS0_Pf_param_1,
	.param .u32 _Z8my_sgemmiiiPKfS0_Pf_param_2,
	.param .u64 .ptr .align 1 _Z8my_sgemmiiiPKfS0_Pf_param_3,
	.param .u64 .ptr .align 1 _Z8my_sgemmiiiPKfS0_Pf_param_4,
	.param .u64 .ptr .align 1 _Z8my_sgemmiiiPKfS0_Pf_param_5
)
{
	.reg .pred 	%p<13>;
	.reg .b32 	%r<41>;
	.reg .b32 	%f<68>;
	.reg .b64 	%rd<53>;

	ld.param.u32 	%r20, [_Z8my_sgemmiiiPKfS0_Pf_param_0];
	ld.param.u32 	%r18, [_Z8my_sgemmiiiPKfS0_Pf_param_1];
	ld.param.u32 	%r19, [_Z8my_sgemmiiiPKfS0_Pf_param_2];
	ld.param.u64 	%rd7, [_Z8my_sgemmiiiPKfS0_Pf_param_3];
	ld.param.u64 	%rd8, [_Z8my_sgemmiiiPKfS0_Pf_param_4];
	ld.param.u64 	%rd6, [_Z8my_sgemmiiiPKfS0_Pf_param_5];
	cvta.to.global.u64 	%rd1, %rd8;
	cvta.to.global.u64 	%rd2, %rd7;
	mov.u32 	%r21, %ctaid.y;
	mov.u32 	%r22, %ntid.y;
	mov.u32 	%r23, %tid.y;
	mad.lo.s32 	%r1, %r21, %r22, %r23;
	mov.u32 	%r24, %ctaid.x;
	mov.u32 	%r25, %ntid.x;
	mov.u32 	%r26, %tid.x;
	mad.lo.s32 	%r2, %r24, %r25, %r26;
	setp.ge.s32 	%p1, %r1, %r20;
	setp.ge.s32 	%p2, %r2, %r18;
	or.pred  	%p3, %p1, %p2;
	@%p3 bra 	$L__BB0_14;
	setp.lt.s32 	%p4, %r19, 1;
	mov.f32 	%f67, 0f00000000;
	@%p4 bra 	$L__BB0_13;
	mul.lo.s32 	%r3, %r19, %r1;
	and.b32  	%r4, %r19, 7;
	setp.lt.u32 	%p5, %r19, 8;
	mov.f32 	%f67, 0f00000000;
	mov.b32 	%r39, 0;
	@%p5 bra 	$L__BB0_5;
	and.b32  	%r39, %r19, 2147483640;
	neg.s32 	%r37, %r39;
	shl.b32 	%r7, %r18, 3;
	mul.wide.u32 	%rd9, %r3, 4;
	add.s64 	%rd10, %rd9, %rd2;
	add.s64 	%rd52, %rd10, 16;
	mov.f32 	%f67, 0f00000000;
	mul.wide.s32 	%rd13, %r18, 4;
	mov.u32 	%r36, %r2;
$L__BB0_4:
	.pragma "nounroll";
	ld.global.f32 	%f17, [%rd52+-16];
	mul.wide.s32 	%rd11, %r36, 4;
	add.s64 	%rd12, %rd1, %rd11;
	ld.global.f32 	%f18, [%rd12];
	fma.rn.f32 	%f19, %f17, %f18, %f67;
	ld.global.f32 	%f20, [%rd52+-12];
	add.s64 	%rd14, %rd12, %rd13;
	ld.global.f32 	%f21, [%rd14];
	fma.rn.f32 	%f22, %f20, %f21, %f19;
	ld.global.f32 	%f23, [%rd52+-8];
	add.s64 	%rd15, %rd14, %rd13;
	ld.global.f32 	%f24, [%rd15];
	fma.rn.f32 	%f25, %f23, %f24, %f22;
	ld.global.f32 	%f26, [%rd52+-4];
	add.s64 	%rd16, %rd15, %rd13;
	ld.global.f32 	%f27, [%rd16];
	fma.rn.f32 	%f28, %f26, %f27, %f25;
	ld.global.f32 	%f29, [%rd52];
	add.s64 	%rd17, %rd16, %rd13;
	ld.global.f32 	%f30, [%rd17];
	fma.rn.f32 	%f31, %f29, %f30, %f28;
	ld.global.f32 	%f32, [%rd52+4];
	add.s64 	%rd18, %rd17, %rd13;
	ld.global.f32 	%f33, [%rd18];
	fma.rn.f32 	%f34, %f32, %f33, %f31;
	ld.global.f32 	%f35, [%rd52+8];
	add.s64 	%rd19, %rd18, %rd13;
	ld.global.f32 	%f36, [%rd19];
	fma.rn.f32 	%f37, %f35, %f36, %f34;
	ld.global.f32 	%f38, [%rd52+12];
	add.s64 	%rd20, %rd19, %rd13;
	ld.global.f32 	%f39, [%rd20];
	fma.rn.f32 	%f67, %f38, %f39, %f37;
	add.s32 	%r37, %r37, 8;
	add.s32 	%r36, %r36, %r7;
	add.s64 	%rd52, %rd52, 32;
	setp.ne.s32 	%p6, %r37, 0;
	@%p6 bra 	$L__BB0_4;
$L__BB0_5:
	setp.eq.s32 	%p7, %r4, 0;
	@%p7 bra 	$L__BB0_13;
	and.b32  	%r13, %r19, 3;
	setp.lt.u32 	%p8, %r4, 4;
	@%p8 bra 	$L__BB0_8;
	add.s32 	%r28, %r39, %r3;
	mul.wide.u32 	%rd21, %r28, 4;
	add.s64 	%rd22, %rd2, %rd21;
	ld.global.f32 	%f41, [%rd22];
	mad.lo.s32 	%r29, %r39, %r18, %r2;
	mul.wide.s32 	%rd23, %r29, 4;
	add.s64 	%rd24, %rd1, %rd23;
	ld.global.f32 	%f42, [%rd24];
	fma.rn.f32 	%f43, %f41, %f42, %f67;
	cvt.u64.u32 	%rd25, %r3;
	cvt.u64.u32 	%rd26, %r39;
	add.s64 	%rd27, %rd26, %rd25;
	shl.b64 	%rd28, %rd27, 2;
	add.s64 	%rd29, %rd2, %rd28;
	ld.global.f32 	%f44, [%rd29+4];
	mul.wide.s32 	%rd30, %r18, 4;
	add.s64 	%rd31, %rd24, %rd30;
	ld.global.f32 	%f45, [%rd31];
	fma.rn.f32 	%f46, %f44, %f45, %f43;
	ld.global.f32 	%f47, [%rd29+8];
	add.s64 	%rd32, %rd31, %rd30;
	ld.global.f32 	%f48, [%rd32];
	fma.rn.f32 	%f49, %f47, %f48, %f46;
	ld.global.f32 	%f50, [%rd29+12];
	add.s64 	%rd33, %rd32, %rd30;
	ld.global.f32 	%f51, [%rd33];
	fma.rn.f32 	%f67, %f50, %f51, %f49;
	add.s32 	%r39, %r39, 4;
$L__BB0_8:
	setp.eq.s32 	%p9, %r13, 0;
	@%p9 bra 	$L__BB0_13;
	setp.eq.s32 	%p10, %r13, 1;
	@%p10 bra 	$L__BB0_11;
	add.s32 	%r30, %r39, %r3;
	mul.wide.u32 	%rd34, %r30, 4;
	add.s64 	%rd35, %rd2, %rd34;
	ld.global.f32 	%f53, [%rd35];
	mad.lo.s32 	%r31, %r39, %r18, %r2;
	mul.wide.s32 	%rd36, %r31, 4;
	add.s64 	%rd37, %rd1, %rd36;
	ld.global.f32 	%f54, [%rd37];
	fma.rn.f32 	%f55, %f53, %f54, %f67;
	cvt.u64.u32 	%rd38, %r3;
	cvt.u64.u32 	%rd39, %r39;
	add.s64 	%rd40, %rd39, %rd38;
	shl.b64 	%rd41, %rd40, 2;
	add.s64 	%rd42, %rd2, %rd41;
	ld.global.f32 	%f56, [%rd42+4];
	mul.wide.s32 	%rd43, %r18, 4;
	add.s64 	%rd44, %rd37, %rd43;
	ld.global.f32 	%f57, [%rd44];
	fma.rn.f32 	%f67, %f56, %f57, %f55;
	add.s32 	%r39, %r39, 2;
$L__BB0_11:
	and.b32  	%r32, %r19, 1;
	setp.eq.b32 	%p11, %r32, 1;
	not.pred 	%p12, %p11;
	@%p12 bra 	$L__BB0_13;
	add.s32 	%r33, %r39, %r3;
	mul.wide.u32 	%rd45, %r33, 4;
	add.s64 	%rd46, %rd2, %rd45;
	ld.global.f32 	%f58, [%rd46];
	mad.lo.s32 	%r34, %r39, %r18, %r2;
	mul.wide.s32 	%rd47, %r34, 4;
	add.s64 	%rd48, %rd1, %rd47;
	ld.global.f32 	%f59, [%rd48];
	fma.rn.f32 	%f67, %f58, %f59, %f67;
$L__BB0_13:
	mad.lo.s32 	%r35, %r18, %r1, %r2;
	cvta.to.global.u64 	%rd49, %rd6;
	mul.wide.s32 	%rd50, %r35, 4;
	add.s64 	%rd51, %rd49, %rd50;
	st.global.f32 	[%rd51], %f67;
$L__BB0_14:
	ret;

}


// ===== COMPILED SASS (sm_100) =====

	.target	sm_100

	.elftype	@"ET_EXEC"


//--------------------- .note.nv.tkinfo           --------------------------
	.section	.note.nv.tkinfo,"",@"SHT_NOTE"
	.sectionflags	@"SHF_NOTE_NV_TKINFO"
	.tkinfo
        /*0018*/ 	.word	0x00000002
        /*0030*/ 	.string	""
        /*0030*/ 	.string	"ptxas"
        /*0030*/ 	.string	"Cuda compilation tools, release 13.0, V13.0.88"
        /*0030*/ 	.string	"Build cuda_13.0.r13.0/compiler.36424714_0"
        /*0030*/ 	.string	"-arch sm_100 -m 64 "



//--------------------- .note.nv.cuinfo           --------------------------
	.section	.note.nv.cuinfo,"",@"SHT_NOTE"
	.sectionflags	@"SHF_NOTE_NV_CUINFO"
        /*0018*/ 	.short	0x0002
        /*001a*/ 	.short	0x0064
        /*001c*/ 	.short	0x0082
	.zero		2


//--------------------- .nv.info                  --------------------------
	.section	.nv.info,"",@"SHT_CUDA_INFO"
	.align	4


	//----- nvinfo : EIATTR_REGCOUNT
	.align		4
        /*0000*/ 	.byte	0x04, 0x2f
        /*0002*/ 	.short	(.L_1 - .L_0)
	.align		4
.L_0:
        /*0004*/ 	.word	index@(_Z8my_sgemmiiiPKfS0_Pf)
        /*0008*/ 	.word	0x00000020


	//----- nvinfo : EIATTR_FRAME_SIZE
	.align		4
.L_1:
        /*000c*/ 	.byte	0x04, 0x11
        /*000e*/ 	.short	(.L_3 - .L_2)
	.align		4
.L_2:
        /*0010*/ 	.word	index@(_Z8my_sgemmiiiPKfS0_Pf)
        /*0014*/ 	.word	0x00000000


	//----- nvinfo : EIATTR_MIN_STACK_SIZE
	.align		4
.L_3:
        /*0018*/ 	.byte	0x04, 0x12
        /*001a*/ 	.short	(.L_5 - .L_4)
	.align		4
.L_4:
        /*001c*/ 	.word	index@(_Z8my_sgemmiiiPKfS0_Pf)
        /*0020*/ 	.word	0x00000000
.L_5:


//--------------------- .nv.compat                --------------------------
	.section	.nv.compat,"",@"SHT_CUDA_COMPAT_INFO"
	.align	4
        /*0000*/ 	.byte	0x02, 0x09, 0x00, 0x00, 0x02, 0x02, 0x01, 0x00, 0x02, 0x05, 0x05, 0x00, 0x03, 0x07, 0x01, 0x01
        /*0010*/ 	.byte	0x02, 0x03, 0x00, 0x00, 0x02, 0x06, 0x01, 0x00, 0x04, 0x0b, 0x08, 0x00, 0x09, 0x00, 0x00, 0x00
        /*0020*/ 	.byte	0x00, 0x00, 0x00, 0x00


//--------------------- .nv.info._Z8my_sgemmiiiPKfS0_Pf --------------------------
	.section	.nv.info._Z8my_sgemmiiiPKfS0_Pf,"",@"SHT_CUDA_INFO"
	.sectionflags	@""
	.align	4


	//----- nvinfo : EIATTR_CUDA_API_VERSION
	.align		4
        /*0000*/ 	.byte	0x04, 0x37
        /*0002*/ 	.short	(.L_7 - .L_6)
.L_6:
        /*0004*/ 	.word	0x00000082


	//----- nvinfo : EIATTR_KPARAM_INFO
	.align		4
.L_7:
        /*0008*/ 	.byte	0x04, 0x17
        /*000a*/ 	.short	(.L_9 - .L_8)
.L_8:
        /*000c*/ 	.word	0x00000000
        /*0010*/ 	.short	0x0005
        /*0012*/ 	.short	0x0020
        /*0014*/ 	.byte	0x00, 0xf5, 0x21, 0x00


	//----- nvinfo : EIATTR_KPARAM_INFO
	.align		4
.L_9:
        /*0018*/ 	.byte	0x04, 0x17
        /*001a*/ 	.short	(.L_11 - .L_10)
.L_10:
        /*001c*/ 	.word	0x00000000
        /*0020*/ 	.short	0x0004
        /*0022*/ 	.short	0x0018
        /*0024*/ 	.byte	0x00, 0xf5, 0x21, 0x00


	//----- nvinfo : EIATTR_KPARAM_INFO
	.align		4
.L_11:
        /*0028*/ 	.byte	0x04, 0x17
        /*002a*/ 	.short	(.L_13 - .L_12)
.L_12:
        /*002c*/ 	.word	0x00000000
        /*0030*/ 	.short	0x0003
        /*0032*/ 	.short	0x0010
        /*0034*/ 	.byte	0x00, 0xf5, 0x21, 0x00


	//----- nvinfo : EIATTR_KPARAM_INFO
	.align		4
.L_13:
        /*0038*/ 	.byte	0x04, 0x17
        /*003a*/ 	.short	(.L_15 - .L_14)
.L_14:
        /*003c*/ 	.word	0x00000000
        /*0040*/ 	.short	0x0002
        /*0042*/ 	.short	0x0008
        /*0044*/ 	.byte	0x00, 0xf0, 0x11, 0x00


	//----- nvinfo : EIATTR_KPARAM_INFO
	.align		4
.L_15:
        /*0048*/ 	.byte	0x04, 0x17
        /*004a*/ 	.short	(.L_17 - .L_16)
.L_16:
        /*004c*/ 	.word	0x00000000
        /*0050*/ 	.short	0x0001
        /*0052*/ 	.short	0x0004
        /*0054*/ 	.byte	0x00, 0xf0, 0x11, 0x00


	//----- nvinfo : EIATTR_KPARAM_INFO
	.align		4
.L_17:
        /*0058*/ 	.byte	0x04, 0x17
        /*005a*/ 	.short	(.L_19 - .L_18)
.L_18:
        /*005c*/ 	.word	0x00000000
        /*0060*/ 	.short	0x0000
        /*0062*/ 	.short	0x0000
        /*0064*/ 	.byte	0x00, 0xf0, 0x11, 0x00


	//----- nvinfo : EIATTR_SPARSE_MMA_MASK
	.align		4
.L_19:
        /*0068*/ 	.byte	0x03, 0x50
        /*006a*/ 	.short	0x0000


	//----- nvinfo : EIATTR_MAXREG_COUNT
	.align		4
        /*006c*/ 	.byte	0x03, 0x1b
        /*006e*/ 	.short	0x00ff


	//----- nvinfo : EIATTR_MERCURY_ISA_VERSION
	.align		4
        /*0070*/ 	.byte	0x03, 0x5f
        /*0072*/ 	.short	0x0101


	//----- nvinfo : EIATTR_VRC_CTA_INIT_COUNT
	.align		4
        /*0074*/ 	.byte	0x02, 0x4a
	.zero		1
	.zero		1


	//----- nvinfo : EIATTR_EXIT_INSTR_OFFSETS
	.align		4
        /*0078*/ 	.byte	0x04, 0x1c
        /*007a*/ 	.short	(.L_21 - .L_20)


	//   ....[0]....
.L_20:
        /*007c*/ 	.word	0x000000c0


	//   ....[1]....
        /*0080*/ 	.word	0x000008e0


	//----- nvinfo : EIATTR_CBANK_PARAM_SIZE
	.align		4
.L_21:
        /*0084*/ 	.byte	0x03, 0x19
        /*0086*/ 	.short	0x0028


	//----- nvinfo : EIATTR_PARAM_CBANK
	.align		4
        /*0088*/ 	.byte	0x04, 0x0a
        /*008a*/ 	.short	(.L_23 - .L_22)
	.align		4
.L_22:
        /*008c*/ 	.word	index@(.nv.constant0._Z8my_sgemmiiiPKfS0_Pf)
        /*0090*/ 	.short	0x0380
        /*0092*/ 	.short	0x0028


	//----- nvinfo : EIATTR_SW_WAR
	.align		4
.L_23:
        /*0094*/ 	.byte	0x04, 0x36
        /*0096*/ 	.short	(.L_25 - .L_24)
.L_24:
        /*0098*/ 	.word	0x00000008
.L_25:


//--------------------- .nv.callgraph             --------------------------
	.section	.nv.callgraph,"",@"SHT_CUDA_CALLGRAPH"
	.align	4
	.sectionentsize	8
	.align		4
        /*0000*/ 	.word	0x00000000
	.align		4
        /*0004*/ 	.word	0xffffffff
	.align		4
        /*0008*/ 	.word	0x00000000
	.align		4
        /*000c*/ 	.word	0xfffffffe
	.align		4
        /*0010*/ 	.word	0x00000000
	.align		4
        /*0014*/ 	.word	0xfffffffd
	.align		4
        /*0018*/ 	.word	0x00000000
	.align		4
        /*001c*/ 	.word	0xfffffffc


//--------------------- .text._Z8my_sgemmiiiPKfS0_Pf --------------------------
	.section	.text._Z8my_sgemmiiiPKfS0_Pf,"ax",@progbits
	.align	128
        .global         _Z8my_sgemmiiiPKfS0_Pf
        .type           _Z8my_sgemmiiiPKfS0_Pf,@function
        .size           _Z8my_sgemmiiiPKfS0_Pf,(.L_x_5 - _Z8my_sgemmiiiPKfS0_Pf)
        .other          _Z8my_sgemmiiiPKfS0_Pf,@"STO_CUDA_ENTRY STV_DEFAULT"
_Z8my_sgemmiiiPKfS0_Pf:
.text._Z8my_sgemmiiiPKfS0_Pf:
[----:B------:R-:W-:Y:S01]  /*0000*/  LDC R1, c[0x0][0x37c] ;  /* 0x0000df00ff017b82 */ /* 0x000fe20000000800 */
[----:B------:R-:W0:Y:S07]  /*0010*/  S2R R5, SR_TID.X ;  /* 0x0000000000057919 */ /* 0x000e2e0000002100 */
[----:B------:R-:W1:Y:S01]  /*0020*/  LDC R19, c[0x0][0x364] ;  /* 0x0000d900ff137b82 */ /* 0x000e620000000800 */
[----:B------:R-:W1:Y:S07]  /*0030*/  S2R R4, SR_TID.Y ;  /* 0x0000000000047919 */ /* 0x000e6e0000002200 */
[----:B------:R-:W0:Y:S08]  /*0040*/  S2UR UR5, SR_CTAID.X ;  /* 0x00000000000579c3 */ /* 0x000e300000002500 */
[----:B------:R-:W0:Y:S08]  /*0050*/  LDC R0, c[0x0][0x360] ;  /* 0x0000d800ff007b82 */ /* 0x000e300000000800 */
[----:B------:R-:W1:Y:S08]  /*0060*/  S2UR UR4, SR_CTAID.Y ;  /* 0x00000000000479c3 */ /* 0x000e700000002600 */
[----:B------:R-:W2:Y:S01]  /*0070*/  LDC.64 R2, c[0x0][0x380] ;  /* 0x0000e000ff027b82 */ /* 0x000ea20000000a00 */
[----:B0-----:R-:W-:-:S02]  /*0080*/  IMAD R0, R0, UR5, R5 ;  /* 0x0000000500007c24 */ /* 0x001fc4000f8e0205 */
[----:B-1----:R-:W-:-:S03]  /*0090*/  IMAD R19, R19, UR4, R4 ;  /* 0x0000000413137c24 */ /* 0x002fc6000f8e0204 */
[----:B--2---:R-:W-:-:S04]  /*00a0*/  ISETP.GE.AND P0, PT, R0, R3, PT ;  /* 0x000000030000720c */ /* 0x004fc80003f06270 */
[----:B------:R-:W-:-:S13]  /*00b0*/  ISETP.GE.OR P0, PT, R19, R2, P0 ;  /* 0x000000021300720c */ /* 0x000fda0000706670 */
[----:B------:R-:W-:Y:S05]  /*00c0*/  @P0 EXIT ;  /* 0x000000000000094d */ /* 0x000fea0003800000 */
[----:B------:R-:W0:Y:S01]  /*00d0*/  LDC R2, c[0x0][0x388] ;  /* 0x0000e200ff027b82 */ /* 0x000e220000000800 */
[----:B------:R-:W1:Y:S01]  /*00e0*/  LDCU.64 UR4, c[0x0][0x358] ;  /* 0x00006b00ff0477ac */ /* 0x000e620008000a00 */
[----:B------:R-:W-:Y:S01]  /*00f0*/  HFMA2 R24, -RZ, RZ, 0, 0 ;  /* 0x00000000ff187431 */ /* 0x000fe200000001ff */
[----:B0-----:R-:W-:-:S13]  /*0100*/  ISETP.GE.AND P0, PT, R2, 0x1, PT ;  /* 0x000000010200780c */ /* 0x001fda0003f06270 */
[----:B-1----:R-:W-:Y:S05]  /*0110*/  @!P0 BRA `(.L_x_0) ;  /* 0x0000000400e08947 */ /* 0x002fea0003800000 */
[C---:B------:R-:W-:Y:S01]  /*0120*/  ISETP.GE.U32.AND P1, PT, R2.reuse, 0x8, PT ;  /* 0x000000080200780c */ /* 0x040fe20003f26070 */
[----:B------:R-:W-:Y:S01]  /*0130*/  IMAD R20, R19, R2, RZ ;  /* 0x0000000213147224 */ /* 0x000fe200078e02ff */
[----:B------:R-:W-:Y:S02]  /*0140*/  LOP3.LUT R27, R2, 0x7, RZ, 0xc0, !PT ;  /* 0x00000007021b7812 */ /* 0x000fe400078ec0ff */
[----:B------:R-:W-:Y:S02]  /*0150*/  MOV R24, RZ ;  /* 0x000000ff00187202 */ /* 0x000fe40000000f00 */
[----:B------:R-:W-:Y:S02]  /*0160*/  ISETP.NE.AND P0, PT, R27, RZ, PT ;  /* 0x000000ff1b00720c */ /* 0x000fe40003f05270 */
[----:B------:R-:W-:-:S05]  /*0170*/  MOV R21, RZ ;  /* 0x000000ff00157202 */ /* 0x000fca0000000f00 */
[----:B------:R-:W-:Y:S06]  /*0180*/  @!P1 BRA `(.L_x_1) ;  /* 0x0000000000c49947 */ /* 0x000fec0003800000 */
[----:B------:R-:W0:Y:S01]  /*0190*/  LDC.64 R4, c[0x0][0x390] ;  /* 0x0000e400ff047b82 */ /* 0x000e220000000a00 */
[----:B------:R-:W-:Y:S02]  /*01a0*/  LOP3.LUT R21, R2, 0x7ffffff8, RZ, 0xc0, !PT ;  /* 0x7ffffff802157812 */ /* 0x000fe400078ec0ff */
[----:B------:R-:W-:Y:S02]  /*01b0*/  MOV R24, RZ ;  /* 0x000000ff00187202 */ /* 0x000fe40000000f00 */
[----:B------:R-:W-:Y:S02]  /*01c0*/  MOV R18, R0 ;  /* 0x0000000000127202 */ /* 0x000fe40000000f00 */
[----:B------:R-:W-:Y:S01]  /*01d0*/  IADD3 R22, PT, PT, -R21, RZ, RZ ;  /* 0x000000ff15167210 */ /* 0x000fe20007ffe1ff */
[----:B0-----:R-:W-:-:S03]  /*01e0*/  IMAD.WIDE.U32 R4, R20, 0x4, R4 ;  /* 0x0000000414047825 */ /* 0x001fc600078e0004 */
[----:B------:R-:W-:-:S04]  /*01f0*/  IADD3 R6, P1, PT, R4, 0x10, RZ ;  /* 0x0000001004067810 */ /* 0x000fc80007f3e0ff */
[----:B------:R-:W-:-:S09]  /*0200*/  IADD3.X R7, PT, PT, RZ, R5, RZ, P1, !PT ;  /* 0x00000005ff077210 */ /* 0x000fd20000ffe4ff */
.L_x_2:
[----:B------:R-:W0:Y:S01]  /*0210*/  LDC.64 R16, c[0x0][0x398] ;  /* 0x0000e600ff107b82 */ /* 0x000e220000000a00 */
[----:B------:R-:W-:Y:S02]  /*0220*/  MOV R4, R6 ;  /* 0x0000000600047202 */ /* 0x000fe40000000f00 */
[----:B------:R-:W-:-:S05]  /*0230*/  MOV R5, R7 ;  /* 0x0000000700057202 */ /* 0x000fca0000000f00 */
[----:B------:R-:W2:Y:S04]  /*0240*/  LDG.E R25, desc[UR4][R4.64+-0x10] ;  /* 0xfffff00404197981 */ /* 0x000ea8000c1e1900 */
[----:B------:R-:W3:Y:S04]  /*0250*/  LDG.E R23, desc[UR4][R4.64+-0xc] ;  /* 0xfffff40404177981 */ /* 0x000ee8000c1e1900 */
[----:B------:R-:W4:Y:S04]  /*0260*/  LDG.E R29, desc[UR4][R4.64+-0x8] ;  /* 0xfffff804041d7981 */ /* 0x000f28000c1e1900 */
[----:B------:R-:W5:Y:S01]  /*0270*/  LDG.E R28, desc[UR4][R4.64+-0x4] ;  /* 0xfffffc04041c7981 */ /* 0x000f62000c1e1900 */
[----:B0-----:R-:W-:-:S05]  /*0280*/  IMAD.WIDE R16, R18, 0x4, R16 ;  /* 0x0000000412107825 */ /* 0x001fca00078e0210 */
[----:B------:R0:W2:Y:S01]  /*0290*/  LDG.E R26, desc[UR4][R16.64] ;  /* 0x00000004101a7981 */ /* 0x0000a2000c1e1900 */
[----:B------:R-:W-:-:S04]  /*02a0*/  IMAD.WIDE R14, R3, 0x4, R16 ;  /* 0x00000004030e7825 */ /* 0x000fc800078e0210 */
[C---:B------:R-:W-:Y:S02]  /*02b0*/  IMAD.WIDE R6, R3.reuse, 0x4, R14 ;  /* 0x0000000403067825 */ /* 0x040fe400078e020e */
[----:B------:R-:W3:Y:S02]  /*02c0*/  LDG.E R14, desc[UR4][R14.64] ;  /* 0x000000040e0e7981 */ /* 0x000ee4000c1e1900 */
[C---:B------:R-:W-:Y:S02]  /*02d0*/  IMAD.WIDE R10, R3.reuse, 0x4, R6 ;  /* 0x00000004030a7825 */ /* 0x040fe400078e0206 */
[----:B------:R-:W4:Y:S02]  /*02e0*/  LDG.E R6, desc[UR4][R6.64] ;  /* 0x0000000406067981 */ /* 0x000f24000c1e1900 */
[C---:B------:R-:W-:Y:S02]  /*02f0*/  IMAD.WIDE R8, R3.reuse, 0x4, R10 ;  /* 0x0000000403087825 */ /* 0x040fe400078e020a */
[----:B------:R-:W5:Y:S02]  /*0300*/  LDG.E R10, desc[UR4][R10.64] ;  /* 0x000000040a0a7981 */ /* 0x000f64000c1e1900 */
[----:B------:R-:W-:-:S02]  /*0310*/  IMAD.WIDE R12, R3, 0x4, R8 ;  /* 0x00000004030c7825 */ /* 0x000fc400078e0208 */
[----:B------:R-:W5:Y:S04]  /*0320*/  LDG.E R7, desc[UR4][R4.64] ;  /* 0x0000000404077981 */ /* 0x000f68000c1e1900 */
[----:B------:R-:W5:Y:S01]  /*0330*/  LDG.E R8, desc[UR4][R8.64] ;  /* 0x0000000408087981 */ /* 0x000f62000c1e1900 */
[----:B0-----:R-:W-:-:S03]  /*0340*/  IMAD.WIDE R16, R3, 0x4, R12 ;  /* 0x0000000403107825 */ /* 0x001fc600078e020c */
[----:B------:R-:W5:Y:S04]  /*0350*/  LDG.E R12, desc[UR4][R12.64] ;  /* 0x000000040c0c7981 */ /* 0x000f68000c1e1900 */
[----:B------:R-:W5:Y:S04]  /*0360*/  LDG.E R15, desc[UR4][R16.64] ;  /* 0x00000004100f7981 */ /* 0x000f68000c1e1900 */
[----:B------:R-:W5:Y:S04]  /*0370*/  LDG.E R9, desc[UR4][R4.64+0x4] ;  /* 0x0000040404097981 */ /* 0x000f68000c1e1900 */
[----:B------:R-:W5:Y:S01]  /*0380*/  LDG.E R11, desc[UR4][R4.64+0xc] ;  /* 0x00000c04040b7981 */ /* 0x000f62000c1e1900 */
[----:B--2---:R-:W-:Y:S01]  /*0390*/  FFMA R26, R25, R26, R24 ;  /* 0x0000001a191a7223 */ /* 0x004fe20000000018 */
[----:B------:R-:W-:-:S02]  /*03a0*/  IMAD.WIDE R24, R3, 0x4, R16 ;  /* 0x0000000403187825 */ /* 0x000fc400078e0210 */
[----:B------:R-:W2:Y:S04]  /*03b0*/  LDG.E R16, desc[UR4][R4.64+0x8] ;  /* 0x0000080404107981 */ /* 0x000ea8000c1e1900 */
[----:B------:R-:W2:Y:S01]  /*03c0*/  LDG.E R24, desc[UR4][R24.64] ;  /* 0x0000000418187981 */ /* 0x000ea2000c1e1900 */
[----:B---3--:R-:W-:Y:S01]  /*03d0*/  FFMA R14, R23, R14, R26 ;  /* 0x0000000e170e7223 */ /* 0x008fe2000000001a */
[----:B------:R-:W-:-:S03]  /*03e0*/  IADD3 R22, PT, PT, R22, 0x8, RZ ;  /* 0x0000000816167810 */ /* 0x000fc60007ffe0ff */
[----:B----4-:R-:W-:Y:S01]  /*03f0*/  FFMA R29, R29, R6, R14 ;  /* 0x000000061d1d7223 */ /* 0x010fe2000000000e */
[----:B------:R-:W-:-:S03]  /*0400*/  ISETP.NE.AND P1, PT, R22, RZ, PT ;  /* 0x000000ff1600720c */ /* 0x000fc60003f25270 */
[----:B-----5:R-:W-:Y:S01]  /*0410*/  FFMA R10, R28, R10, R29 ;  /* 0x0000000a1c0a7223 */ /* 0x020fe2000000001d */
[----:B------:R-:W-:-:S03]  /*0420*/  IADD3 R6, P2, PT, R4, 0x20, RZ ;  /* 0x0000002004067810 */ /* 0x000fc60007f5e0ff */
[----:B------:R-:W-:Y:S01]  /*0430*/  FFMA R8, R7, R8, R10 ;  /* 0x0000000807087223 */ /* 0x000fe2000000000a */
[----:B------:R-:W-:Y:S02]  /*0440*/  IADD3.X R7, PT, PT, RZ, R5, RZ, P2, !PT ;  /* 0x00000005ff077210 */ /* 0x000fe400017fe4ff */
[----:B------:R-:W-:Y:S01]  /*0450*/  LEA R18, R3, R18, 0x3 ;  /* 0x0000001203127211 */ /* 0x000fe200078e18ff */
[----:B------:R-:W-:-:S04]  /*0460*/  FFMA R9, R9, R12, R8 ;  /* 0x0000000c09097223 */ /* 0x000fc80000000008 */
[----:B--2---:R-:W-:-:S04]  /*0470*/  FFMA R16, R16, R15, R9 ;  /* 0x0000000f10107223 */ /* 0x004fc80000000009 */
[----:B------:R-:W-:Y:S01]  /*0480*/  FFMA R24, R11, R24, R16 ;  /* 0x000000180b187223 */ /* 0x000fe20000000010 */
[----:B------:R-:W-:Y:S06]  /*0490*/  @P1 BRA `(.L_x_2) ;  /* 0xfffffffc005c1947 */ /* 0x000fec000383ffff */
.L_x_1:
[----:B------:R-:W-:Y:S05]  /*04a0*/  @!P0 BRA `(.L_x_0) ;  /* 0x0000000000fc8947 */ /* 0x000fea0003800000 */
[----:B------:R-:W-:Y:S02]  /*04b0*/  ISETP.GE.U32.AND P1, PT, R27, 0x4, PT ;  /* 0x000000041b00780c */ /* 0x000fe40003f26070 */
[----:B------:R-:W-:-:S04]  /*04c0*/  LOP3.LUT R16, R2, 0x3, RZ, 0xc0, !PT ;  /* 0x0000000302107812 */ /* 0x000fc800078ec0ff */
[----:B------:R-:W-:-:S07]  /*04d0*/  ISETP.NE.AND P0, PT, R16, RZ, PT ;  /* 0x000000ff1000720c */ /* 0x000fce0003f05270 */
[----:B------:R-:W-:Y:S06]  /*04e0*/  @!P1 BRA `(.L_x_3) ;  /* 0x00000000006c9947 */ /* 0x000fec0003800000 */
[----:B------:R-:W0:Y:S01]  /*04f0*/  LDC.64 R6, c[0x0][0x398] ;  /* 0x0000e600ff067b82 */ /* 0x000e220000000a00 */
[----:B------:R-:W1:Y:S01]  /*0500*/  LDCU.64 UR6, c[0x0][0x390] ;  /* 0x00007200ff0677ac */ /* 0x000e620008000a00 */
[----:B------:R-:W-:Y:S01]  /*0510*/  IMAD R9, R21, R3, R0 ;  /* 0x0000000315097224 */ /* 0x000fe200078e0200 */
[CC--:B------:R-:W-:Y:S02]  /*0520*/  IADD3 R5, PT, PT, R20.reuse, R21.reuse, RZ ;  /* 0x0000001514057210 */ /* 0x0c0fe40007ffe0ff */
[----:B------:R-:W-:-:S03]  /*0530*/  IADD3 R10, P1, PT, R20, R21, RZ ;  /* 0x00000015140a7210 */ /* 0x000fc60007f3e0ff */
[----:B------:R-:W2:Y:S01]  /*0540*/  LDC.64 R14, c[0x0][0x390] ;  /* 0x0000e400ff0e7b82 */ /* 0x000ea20000000a00 */
[----:B0-----:R-:W-:-:S04]  /*0550*/  IMAD.WIDE R6, R9, 0x4, R6 ;  /* 0x0000000409067825 */ /* 0x001fc800078e0206 */
[----:B------:R-:W-:Y:S02]  /*0560*/  IMAD.WIDE R8, R3, 0x4, R6 ;  /* 0x0000000403087825 */ /* 0x000fe400078e0206 */
[----:B------:R-:W3:Y:S02]  /*0570*/  LDG.E R6, desc[UR4][R6.64] ;  /* 0x0000000406067981 */ /* 0x000ee4000c1e1900 */
[----:B--2---:R-:W-:Y:S01]  /*0580*/  IMAD.WIDE.U32 R14, R5, 0x4, R14 ;  /* 0x00000004050e7825 */ /* 0x004fe200078e000e */
[----:B------:R-:W-:Y:S02]  /*0590*/  IADD3.X R5, PT, PT, RZ, RZ, RZ, P1, !PT ;  /* 0x000000ffff057210 */ /* 0x000fe40000ffe4ff */
[----:B-1----:R-:W-:-:S03]  /*05a0*/  LEA R4, P1, R10, UR6, 0x2 ;  /* 0x000000060a047c11 */ /* 0x002fc6000f8210ff */
[----:B------:R-:W3:Y:S01]  /*05b0*/  LDG.E R15, desc[UR4][R14.64] ;  /* 0x000000040e0f7981 */ /* 0x000ee2000c1e1900 */
[----:B------:R-:W-:Y:S01]  /*05c0*/  LEA.HI.X R5, R10, UR7, R5, 0x2, P1 ;  /* 0x000000070a057c11 */ /* 0x000fe200088f1405 */
[C---:B------:R-:W-:Y:S02]  /*05d0*/  IMAD.WIDE R10, R3.reuse, 0x4, R8 ;  /* 0x00000004030a7825 */ /* 0x040fe400078e0208 */
[----:B------:R-:W2:Y:S04]  /*05e0*/  LDG.E R8, desc[UR4][R8.64] ;  /* 0x0000000408087981 */ /* 0x000ea8000c1e1900 */
[----:B------:R-:W2:Y:S01]  /*05f0*/  LDG.E R17, desc[UR4][R4.64+0x4] ;  /* 0x0000040404117981 */ /* 0x000ea2000c1e1900 */
[----:B------:R-:W-:-:S03]  /*0600*/  IMAD.WIDE R12, R3, 0x4, R10 ;  /* 0x00000004030c7825 */ /* 0x000fc600078e020a */
[----:B------:R-:W4:Y:S04]  /*0610*/  LDG.E R22, desc[UR4][R10.64] ;  /* 0x000000040a167981 */ /* 0x000f28000c1e1900 */
[----:B------:R-:W4:Y:S04]  /*0620*/  LDG.E R18, desc[UR4][R4.64+0x8] ;  /* 0x0000080404127981 */ /* 0x000f28000c1e1900 */
[----:B------:R-:W5:Y:S04]  /*0630*/  LDG.E R26, desc[UR4][R4.64+0xc] ;  /* 0x00000c04041a7981 */ /* 0x000f68000c1e1900 */
[----:B------:R-:W5:Y:S01]  /*0640*/  LDG.E R12, desc[UR4][R12.64] ;  /* 0x000000040c0c7981 */ /* 0x000f62000c1e1900 */
[----:B------:R-:W-:Y:S01]  /*0650*/  IADD3 R21, PT, PT, R21, 0x4, RZ ;  /* 0x0000000415157810 */ /* 0x000fe20007ffe0ff */
[----:B---3--:R-:W-:-:S04]  /*0660*/  FFMA R24, R15, R6, R24 ;  /* 0x000000060f187223 */ /* 0x008fc80000000018 */
[----:B--2---:R-:W-:-:S04]  /*0670*/  FFMA R17, R17, R8, R24 ;  /* 0x0000000811117223 */ /* 0x004fc80000000018 */
[----:B----4-:R-:W-:-:S04]  /*0680*/  FFMA R17, R18, R22, R17 ;  /* 0x0000001612117223 */ /* 0x010fc80000000011 */
[----:B-----5:R-:W-:-:S07]  /*0690*/  FFMA R24, R26, R12, R17 ;  /* 0x0000000c1a187223 */ /* 0x020fce0000000011 */
.L_x_3:
[----:B------:R-:W-:Y:S05]  /*06a0*/  @!P0 BRA `(.L_x_0) ;  /* 0x00000000007c8947 */ /* 0x000fea0003800000 */
[----:B------:R-:W-:Y:S01]  /*06b0*/  ISETP.NE.AND P1, PT, R16, 0x1, PT ;  /* 0x000000011000780c */ /* 0x000fe20003f25270 */
[----:B------:R-:W0:Y:S01]  /*06c0*/  LDC.64 R12, c[0x0][0x390] ;  /* 0x0000e400ff0c7b82 */ /* 0x000e220000000a00 */
[----:B------:R-:W-:-:S04]  /*06d0*/  LOP3.LUT R2, R2, 0x1, RZ, 0xc0, !PT ;  /* 0x0000000102027812 */ /* 0x000fc800078ec0ff */
[----:B------:R-:W-:-:S03]  /*06e0*/  ISETP.NE.U32.AND P0, PT, R2, 0x1, PT ;  /* 0x000000010200780c */ /* 0x000fc60003f05070 */
[----:B------:R-:W1:Y:S04]  /*06f0*/  LDC.64 R10, c[0x0][0x398] ;  /* 0x0000e600ff0a7b82 */ /* 0x000e680000000a00 */
[CC--:B------:R-:W-:Y:S02]  /*0700*/  @P1 IADD3 R15, PT, PT, R20.reuse, R21.reuse, RZ ;  /* 0x00000015140f1210 */ /* 0x0c0fe40007ffe0ff */
[----:B------:R-:W-:Y:S02]  /*0710*/  @P1 IADD3 R2, P2, PT, R20, R21, RZ ;  /* 0x0000001514021210 */ /* 0x000fe40007f5e0ff */
[----:B------:R-:W2:Y:S02]  /*0720*/  @P1 LDC.64 R4, c[0x0][0x390] ;  /* 0x0000e400ff041b82 */ /* 0x000ea40000000a00 */
[----:B------:R-:W-:-:S06]  /*0730*/  @P1 IADD3.X R14, PT, PT, RZ, RZ, RZ, P2, !PT ;  /* 0x000000ffff0e1210 */ /* 0x000fcc00017fe4ff */
[----:B------:R-:W3:Y:S01]  /*0740*/  LDC.64 R6, c[0x0][0x390] ;  /* 0x0000e400ff067b82 */ /* 0x000ee20000000a00 */
[----:B0-----:R-:W-:-:S04]  /*0750*/  @P1 IMAD.WIDE.U32 R12, R15, 0x4, R12 ;  /* 0x000000040f0c1825 */ /* 0x001fc800078e000c */
[C---:B------:R-:W-:Y:S01]  /*0760*/  @P1 IMAD R15, R21.reuse, R3, R0 ;  /* 0x00000003150f1224 */ /* 0x040fe200078e0200 */
[----:B------:R-:W-:Y:S01]  /*0770*/  @P1 IADD3 R21, PT, PT, R21, 0x2, RZ ;  /* 0x0000000215151810 */ /* 0x000fe20007ffe0ff */
[----:B------:R-:W4:Y:S01]  /*0780*/  @P1 LDG.E R13, desc[UR4][R12.64] ;  /* 0x000000040c0d1981 */ /* 0x000f22000c1e1900 */
[----:B------:R-:W0:Y:S01]  /*0790*/  LDC.64 R8, c[0x0][0x398] ;  /* 0x0000e600ff087b82 */ /* 0x000e220000000a00 */
[----:B-1----:R-:W-:Y:S01]  /*07a0*/  @P1 IMAD.WIDE R10, R15, 0x4, R10 ;  /* 0x000000040f0a1825 */ /* 0x002fe200078e020a */
[----:B------:R-:W-:Y:S02]  /*07b0*/  @!P0 IADD3 R17, PT, PT, R20, R21, RZ ;  /* 0x0000001514118210 */ /* 0x000fe40007ffe0ff */
[----:B--2---:R-:W-:Y:S01]  /*07c0*/  @P1 LEA R4, P2, R2, R4, 0x2 ;  /* 0x0000000402041211 */ /* 0x004fe200078410ff */
[----:B------:R-:W-:-:S03]  /*07d0*/  @!P0 IMAD R21, R21, R3, R0 ;  /* 0x0000000315158224 */ /* 0x000fc600078e0200 */
[----:B------:R-:W-:Y:S01]  /*07e0*/  @P1 LEA.HI.X R5, R2, R5, R14, 0x2, P2 ;  /* 0x0000000502051211 */ /* 0x000fe200010f140e */
[----:B------:R-:W-:Y:S01]  /*07f0*/  @P1 IMAD.WIDE R14, R3, 0x4, R10 ;  /* 0x00000004030e1825 */ /* 0x000fe200078e020a */
[----:B------:R-:W4:Y:S03]  /*0800*/  @P1 LDG.E R2, desc[UR4][R10.64] ;  /* 0x000000040a021981 */ /* 0x000f26000c1e1900 */
[----:B---3--:R-:W-:Y:S01]  /*0810*/  @!P0 IMAD.WIDE.U32 R6, R17, 0x4, R6 ;  /* 0x0000000411068825 */ /* 0x008fe200078e0006 */
[----:B------:R-:W2:Y:S04]  /*0820*/  @P1 LDG.E R5, desc[UR4][R4.64+0x4] ;  /* 0x0000040404051981 */ /* 0x000ea8000c1e1900 */
[----:B------:R-:W2:Y:S01]  /*0830*/  @P1 LDG.E R14, desc[UR4][R14.64] ;  /* 0x000000040e0e1981 */ /* 0x000ea2000c1e1900 */
[----:B0-----:R-:W-:-:S03]  /*0840*/  @!P0 IMAD.WIDE R8, R21, 0x4, R8 ;  /* 0x0000000415088825 */ /* 0x001fc600078e0208 */
[----:B------:R-:W3:Y:S04]  /*0850*/  @!P0 LDG.E R7, desc[UR4][R6.64] ;  /* 0x0000000406078981 */ /* 0x000ee8000c1e1900 */
[----:B------:R-:W3:Y:S01]  /*0860*/  @!P0 LDG.E R8, desc[UR4][R8.64] ;  /* 0x0000000408088981 */ /* 0x000ee2000c1e1900 */
[----:B----4-:R-:W-:-:S04]  /*0870*/  @P1 FFMA R2, R13, R2, R24 ;  /* 0x000000020d021223 */ /* 0x010fc80000000018 */
[----:B--2---:R-:W-:-:S04]  /*0880*/  @P1 FFMA R24, R5, R14, R2 ;  /* 0x0000000e05181223 */ /* 0x004fc80000000002 */
[----:B---3--:R-:W-:-:S07]  /*0890*/  @!P0 FFMA R24, R7, R8, R24 ;  /* 0x0000000807188223 */ /* 0x008fce0000000018 */
.L_x_0:
[----:B------:R-:W0:Y:S01]  /*08a0*/  LDC.64 R4, c[0x0][0x3a0] ;  /* 0x0000e800ff047b82 */ /* 0x000e220000000a00 */
[----:B------:R-:W-:-:S04]  /*08b0*/  IMAD R3, R19, R3, R0 ;  /* 0x0000000313037224 */ /* 0x000fc800078e0200 */
[----:B0-----:R-:W-:-:S05]  /*08c0*/  IMAD.WIDE R2, R3, 0x4, R4 ;  /* 0x0000000403027825 */ /* 0x001fca00078e0204 */
[----:B------:R-:W-:Y:S01]  /*08d0*/  STG.E desc[UR4][R2.64], R24 ;  /* 0x0000001802007986 */ /* 0x000fe2000c101904 */
[----:B------:R-:W-:Y:S05]  /*08e0*/  EXIT ;  /* 0x000000000000794d */ /* 0x000fea0003800000 */
.L_x_4:
[----:B------:R-:W-:-:S00]  /*08f0*/  BRA `(.L_x_4) ;  /* 0xfffffffc00fc7947 */ /* 0x000fc0000383ffff */
[----:B------:R-:W-:-:S00]  /*0900*/  NOP ;  /* 0x0000000000007918 */ /* 0x000fc00000000000 */
[----:B------:R-:W-:-:S00]  /*0910*/  NOP ;  /* 0x0000000000007918 */ /* 0x000fc00000000000 */
[----:B------:R-:W-:-:S00]  /*0920*/  NOP ;  /* 0x0000000000007918 */ /* 0x000fc00000000000 */
[----:B------:R-:W-:-:S00]  /*0930*/  NOP ;  /* 0x0000000000007918 */ /* 0x000fc00000000000 */
[----:B------:R-:W-:-:S00]  /*0940*/  NOP ;  /* 0x0000000000007918 */ /* 0x000fc00000000000 */
[----:B------:R-:W-:-:S00]  /*0950*/  NOP ;  /* 0x0000000000007918 */ /* 0x000fc00000000000 */
[----:B------:R-:W-:-:S00]  /*0960*/  NOP ;  /* 0x0000000000007918 */ /* 0x000fc00000000000 */
[----:B------:R-:W-:-:S00]  /*0970*/  NOP ;  /* 0x0000000000007918 */ /* 0x000fc00000000000 */
.L_x_5:


//--------------------- .nv.shared.reserved.0     --------------------------
	.section	.nv.shared.reserved.0,"aw",@nobits
	.weak		__nv_reservedSMEM_offset_0_alias
	.size		__nv_reservedSMEM_offset_0_alias, 0, 64
	.other		__nv_reservedSMEM_offset_0_alias,@"STO_CUDA_RESERVED_SHARED STV_DEFAULT"
__nv_reservedSMEM_offset_0_alias:
	.zero		0
	.zero		64


//--------------------- .nv.constant0._Z8my_sgemmiiiPKfS0_Pf --------------------------
	.section	.nv.constant0._Z8my_sgemmiiiPKfS0_Pf,"a",@progbits
	.sectionflags	@""
	.align	4
.nv.constant0._Z8my_sgemmiiiPKfS0_Pf:
	.zero		936


//--------------------- SYMBOLS --------------------------

	.type		.nv.reservedSmem.offset0,@object
	.size		.nv.reservedSmem.offset0,0x4
